	.headerflags	@"EF_CUDA_TEXMODE_UNIFIED EF_CUDA_64BIT_ADDRESS EF_CUDA_ACCELERATORS EF_CUDA_SM90 EF_CUDA_VIRTUAL_SM(EF_CUDA_SM90)"
	.elftype	@"ET_EXEC"


//--------------------- .nv.info                  --------------------------
	.section	.nv.info,"",@"SHT_CUDA_INFO"
	.align	4


	//----- nvinfo : EIATTR_REGCOUNT
	.align		4
        /*0000*/ 	.byte	0x04, 0x2f
        /*0002*/ 	.short	(.L_1 - .L_0)
	.align		4
.L_0:
        /*0004*/ 	.word	index@(triton_poi_fused_convolution_57)
        /*0008*/ 	.word	0x0000000c


	//----- nvinfo : EIATTR_MIN_STACK_SIZE
	.align		4
.L_1:
        /*000c*/ 	.byte	0x04, 0x12
        /*000e*/ 	.short	(.L_3 - .L_2)
	.align		4
.L_2:
        /*0010*/ 	.word	index@(triton_poi_fused_convolution_57)
        /*0014*/ 	.word	0x00000000


	//----- nvinfo : EIATTR_FRAME_SIZE
	.align		4
.L_3:
        /*0018*/ 	.byte	0x04, 0x11
        /*001a*/ 	.short	(.L_5 - .L_4)
	.align		4
.L_4:
        /*001c*/ 	.word	index@(triton_poi_fused_convolution_57)
        /*0020*/ 	.word	0x00000000


	//----- nvinfo : EIATTR_MIN_STACK_SIZE
	.align		4
.L_5:
        /*0024*/ 	.byte	0x04, 0x12
        /*0026*/ 	.short	(.L_7 - .L_6)
	.align		4
.L_6:
        /*0028*/ 	.word	index@(triton_poi_fused_convolution_57)
        /*002c*/ 	.word	0x00000000
.L_7:


//--------------------- .nv.info.triton_poi_fused_convolution_57 --------------------------
	.section	.nv.info.triton_poi_fused_convolution_57,"",@"SHT_CUDA_INFO"
	.sectionflags	@""
	.align	4


	//----- nvinfo : EIATTR_CUDA_API_VERSION
	.align		4
        /*0000*/ 	.byte	0x04, 0x37
        /*0002*/ 	.short	(.L_9 - .L_8)
.L_8:
        /*0004*/ 	.word	0x0000007c


	//----- nvinfo : EIATTR_KPARAM_INFO
	.align		4
.L_9:
        /*0008*/ 	.byte	0x04, 0x17
        /*000a*/ 	.short	(.L_11 - .L_10)
.L_10:
        /*000c*/ 	.word	0x00000000
        /*0010*/ 	.short	0x0002
        /*0012*/ 	.short	0x0010
        /*0014*/ 	.byte	0x00, 0xf0, 0x11, 0x00


	//----- nvinfo : EIATTR_KPARAM_INFO
	.align		4
.L_11:
        /*0018*/ 	.byte	0x04, 0x17
        /*001a*/ 	.short	(.L_13 - .L_12)
.L_12:
        /*001c*/ 	.word	0x00000000
        /*0020*/ 	.short	0x0001
        /*0022*/ 	.short	0x0008
        /*0024*/ 	.byte	0x00, 0xf4, 0x21, 0x00


	//----- nvinfo : EIATTR_KPARAM_INFO
	.align		4
.L_13:
        /*0028*/ 	.byte	0x04, 0x17
        /*002a*/ 	.short	(.L_15 - .L_14)
.L_14:
        /*002c*/ 	.word	0x00000000
        /*0030*/ 	.short	0x0000
        /*0032*/ 	.short	0x0000
        /*0034*/ 	.byte	0x00, 0xf4, 0x21, 0x00


	//----- nvinfo : EIATTR_SPARSE_MMA_MASK
	.align		4
.L_15:
        /*0038*/ 	.byte	0x03, 0x50
        /*003a*/ 	.short	0x0000


	//----- nvinfo : EIATTR_MAXREG_COUNT
	.align		4
        /*003c*/ 	.byte	0x03, 0x1b
        /*003e*/ 	.short	0x00ff


	//----- nvinfo : EIATTR_EXIT_INSTR_OFFSETS
	.align		4
        /*0040*/ 	.byte	0x04, 0x1c
        /*0042*/ 	.short	(.L_17 - .L_16)


	//   ....[0]....
.L_16:
        /*0044*/ 	.word	0x000001c0


	//----- nvinfo : EIATTR_REQNTID
	.align		4
.L_17:
        /*0048*/ 	.byte	0x04, 0x10
        /*004a*/ 	.short	(.L_19 - .L_18)
.L_18:
        /*004c*/ 	.word	0x00000100
        /*0050*/ 	.word	0x00000001
        /*0054*/ 	.word	0x00000001


	//----- nvinfo : EIATTR_CBANK_PARAM_SIZE
	.align		4
.L_19:
        /*0058*/ 	.byte	0x03, 0x19
        /*005a*/ 	.short	0x0014


	//----- nvinfo : EIATTR_PARAM_CBANK
	.align		4
        /*005c*/ 	.byte	0x04, 0x0a
        /*005e*/ 	.short	(.L_21 - .L_20)
	.align		4
.L_20:
        /*0060*/ 	.word	index@(.nv.constant0.triton_poi_fused_convolution_57)
        /*0064*/ 	.short	0x0210
        /*0066*/ 	.short	0x0014


	//----- nvinfo : EIATTR_SW_WAR
	.align		4
.L_21:
        /*0068*/ 	.byte	0x04, 0x36
        /*006a*/ 	.short	(.L_23 - .L_22)
.L_22:
        /*006c*/ 	.word	0x00000008
.L_23:


//--------------------- .nv.callgraph             --------------------------
	.section	.nv.callgraph,"",@"SHT_CUDA_CALLGRAPH"
	.align	4
	.sectionentsize	8
	.align		4
        /*0000*/ 	.word	0x00000000
	.align		4
        /*0004*/ 	.word	0xffffffff
	.align		4
        /*0008*/ 	.word	0x00000000
	.align		4
        /*000c*/ 	.word	0xfffffffe
	.align		4
        /*0010*/ 	.word	0x00000000
	.align		4
        /*0014*/ 	.word	0xfffffffd
	.align		4
        /*0018*/ 	.word	0x00000000
	.align		4
        /*001c*/ 	.word	0xfffffffc


//--------------------- .text.triton_poi_fused_convolution_57 --------------------------
	.section	.text.triton_poi_fused_convolution_57,"ax",@progbits
	.align	128
        .global         triton_poi_fused_convolution_57
        .type           triton_poi_fused_convolution_57,@function
        .size           triton_poi_fused_convolution_57,(.L_x_1 - triton_poi_fused_convolution_57)
        .other          triton_poi_fused_convolution_57,@"STO_CUDA_ENTRY STV_DEFAULT"
triton_poi_fused_convolution_57:
.text.triton_poi_fused_convolution_57:
[----:B------:R-:W-:Y:S01]  /*0000*/  LDC R1, c[0x0][0x28] ;  /* 0x00000a00ff017b82 */ /* 0x000fe20000000800 */
[----:B------:R-:W1:Y:S01]  /*0010*/  S2R R0, SR_TID.X ;  /* 0x0000000000007919 */ /* 0x000e620000002100 */
[----:B------:R-:W-:Y:S01]  /*0020*/  ULDC.64 UR4, c[0x0][0x208] ;  /* 0x0000820000047ab9 */ /* 0x000fe20000000a00 */
[----:B------:R-:W2:Y:S01]  /*0030*/  S2R R7, SR_CTAID.X ;  /* 0x0000000000077919 */ /* 0x000ea20000002500 */
[----:B-1----:R-:W-:Y:S01]  /*0040*/  IMAD.SHL.U32 R0, R0, 0x2, RZ ;  /* 0x0000000200007824 */ /* 0x002fe200078e00ff */
[----:B--2---:R-:W-:-:S04]  /*0050*/  SHF.R.S32.HI R2, RZ, 0x16, R7 ;  /* 0x00000016ff027819 */ /* 0x004fc80000011407 */
[----:B------:R-:W-:Y:S02]  /*0060*/  LOP3.LUT R0, R0, 0x1fe, RZ, 0xc0, !PT ;  /* 0x000001fe00007812 */ /* 0x000fe400078ec0ff */
[----:B------:R-:W-:-:S03]  /*0070*/  SGXT R2, R2, 0x1 ;  /* 0x000000010202781a */ /* 0x000fc60000000200 */
[----:B------:R-:W-:-:S05]  /*0080*/  IMAD R7, R7, 0x200, R0 ;  /* 0x0000020007077824 */ /* 0x000fca00078e0200 */
[----:B------:R-:W-:-:S04]  /*0090*/  LEA.HI R2, R2, R7, RZ, 0x12 ;  /* 0x0000000702027211 */ /* 0x000fc800078f90ff */
[----:B------:R-:W-:-:S04]  /*00a0*/  SHF.R.S32.HI R0, RZ, 0x12, R2 ;  /* 0x00000012ff007819 */ /* 0x000fc80000011402 */
[----:B------:R-:W-:-:S04]  /*00b0*/  SHF.R.S32.HI R2, RZ, 0xf, R0 ;  /* 0x0000000fff027819 */ /* 0x000fc80000011400 */
[----:B------:R-:W-:-:S04]  /*00c0*/  LOP3.LUT R3, R2, 0xffff, RZ, 0xc0, !PT ;  /* 0x0000ffff02037812 */ /* 0x000fc800078ec0ff */
[----:B------:R-:W-:Y:S02]  /*00d0*/  LEA.HI R4, R3, R0, RZ, 0x16 ;  /* 0x0000000003047211 */ /* 0x000fe400078fb0ff */
[----:B------:R-:W1:Y:S02]  /*00e0*/  LDC.64 R2, c[0x0][0x210] ;  /* 0x00008400ff027b82 */ /* 0x000e640000000a00 */
[----:B------:R-:W-:-:S05]  /*00f0*/  LOP3.LUT R6, R4, 0xffc0, RZ, 0xc0, !PT ;  /* 0x0000ffc004067812 */ /* 0x000fca00078ec0ff */
[----:B------:R-:W-:Y:S01]  /*0100*/  IMAD.MOV R6, RZ, RZ, -R6 ;  /* 0x000000ffff067224 */ /* 0x000fe200078e0a06 */
[----:B------:R-:W2:Y:S04]  /*0110*/  LDC.64 R4, c[0x0][0x218] ;  /* 0x00008600ff047b82 */ /* 0x000ea80000000a00 */
[----:B------:R-:W-:-:S05]  /*0120*/  PRMT R9, R6, 0x7710, RZ ;  /* 0x0000771006097816 */ /* 0x000fca00000000ff */
[----:B------:R-:W-:-:S05]  /*0130*/  IMAD.IADD R0, R0, 0x1, R9 ;  /* 0x0000000100007824 */ /* 0x000fca00078e0209 */
[----:B------:R-:W-:Y:S01]  /*0140*/  PRMT R9, R0, 0x9910, RZ ;  /* 0x0000991000097816 */ /* 0x000fe200000000ff */
[----:B-1----:R-:W-:-:S05]  /*0150*/  IMAD.WIDE R2, R7, 0x4, R2 ;  /* 0x0000000407027825 */ /* 0x002fca00078e0202 */
[----:B------:R-:W3:Y:S01]  /*0160*/  LDG.E.64 R6, desc[UR4][R2.64] ;  /* 0x0000000402067981 */ /* 0x000ee2000c1e1b00 */
[----:B--2---:R-:W-:-:S06]  /*0170*/  IMAD.WIDE R4, R9, 0x4, R4 ;  /* 0x0000000409047825 */ /* 0x004fcc00078e0204 */
[----:B------:R-:W3:Y:S02]  /*0180*/  LDG.E.EL R4, desc[UR4][R4.64] ;  /* 0x0000000404047981 */ /* 0x000ee4000c2e1900 */
[--C-:B---3--:R-:W-:Y:S01]  /*0190*/  FADD R6, R6, R4.reuse ;  /* 0x0000000406067221 */ /* 0x108fe20000000000 */
[----:B------:R-:W-:-:S05]  /*01a0*/  FADD R7, R7, R4 ;  /* 0x0000000407077221 */ /* 0x000fca0000000000 */
[----:B------:R-:W-:Y:S01]  /*01b0*/  STG.E.64 desc[UR4][R2.64], R6 ;  /* 0x0000000602007986 */ /* 0x000fe2000c101b04 */
[----:B------:R-:W-:Y:S05]  /*01c0*/  EXIT ;  /* 0x000000000000794d */ /* 0x000fea0003800000 */
.L_x_0:
[----:B------:R-:W-:-:S00]  /*01d0*/  BRA `(.L_x_0) ;  /* 0xfffffffc00fc7947 */ /* 0x000fc0000383ffff */
[----:B------:R-:W-:-:S00]  /*01e0*/  NOP ;  /* 0x0000000000007918 */ /* 0x000fc00000000000 */
        /* <DEDUP_REMOVED lines=9> */
.L_x_1:


//--------------------- .nv.constant0.triton_poi_fused_convolution_57 --------------------------
	.section	.nv.constant0.triton_poi_fused_convolution_57,"a",@progbits
	.sectionflags	@""
	.align	4
.nv.constant0.triton_poi_fused_convolution_57:
	.zero		548
